//
// Generated by NVIDIA NVVM Compiler
//
// Compiler Build ID: CL-36424714
// Cuda compilation tools, release 13.0, V13.0.88
// Based on NVVM 20.0.0
//

.version 9.0
.target sm_100
.address_size 64

	// .globl	print
.extern .func  (.param .b32 func_retval0) vprintf
(
	.param .b64 vprintf_param_0,
	.param .b64 vprintf_param_1
)
;
.global .align 1 .b8 $str[4] = {37, 100, 10};

.visible .entry print(
	.param .u64 .ptr .align 1 print_param_0
)
{
	.local .align 8 .b8 	__local_depot0[8];
	.reg .b64 	%SP;
	.reg .b64 	%SPL;
	.reg .b32 	%r<8>;
	.reg .b64 	%rd<9>;

	mov.u64 	%SPL, __local_depot0;
	cvta.local.u64 	%SP, %SPL;
	ld.param.u64 	%rd1, [print_param_0];
	cvta.to.global.u64 	%rd2, %rd1;
	add.u64 	%rd3, %SP, 0;
	add.u64 	%rd4, %SPL, 0;
	mov.u32 	%r1, %ctaid.x;
	mov.u32 	%r2, %ntid.x;
	mov.u32 	%r3, %tid.x;
	mad.lo.s32 	%r4, %r1, %r2, %r3;
	mul.wide.s32 	%rd5, %r4, 4;
	add.s64 	%rd6, %rd2, %rd5;
	ld.global.u32 	%r5, [%rd6];
	st.local.u32 	[%rd4], %r5;
	mov.u64 	%rd7, $str;
	cvta.global.u64 	%rd8, %rd7;
	{ // callseq 0, 0
	.param .b64 param0;
	st.param.b64 	[param0], %rd8;
	.param .b64 param1;
	st.param.b64 	[param1], %rd3;
	.param .b32 retval0;
	call.uni (retval0), 
	vprintf, 
	(
	param0, 
	param1
	);
	ld.param.b32 	%r6, [retval0];
	} // callseq 0
	ret;

}


// ===== COMPILED SASS (sm_100) =====

	.target	sm_100

	.elftype	@"ET_EXEC"


//--------------------- .note.nv.tkinfo           --------------------------
	.section	.note.nv.tkinfo,"",@"SHT_NOTE"
	.sectionflags	@"SHF_NOTE_NV_TKINFO"
	.tkinfo
        /*0018*/ 	.word	0x00000002
        /*0030*/ 	.string	""
        /*0030*/ 	.string	"ptxas"
        /*0030*/ 	.string	"Cuda compilation tools, release 13.0, V13.0.88"
        /*0030*/ 	.string	"Build cuda_13.0.r13.0/compiler.36424714_0"
        /*0030*/ 	.string	"-arch sm_100 -m 64 "



//--------------------- .note.nv.cuinfo           --------------------------
	.section	.note.nv.cuinfo,"",@"SHT_NOTE"
	.sectionflags	@"SHF_NOTE_NV_CUINFO"
        /*0018*/ 	.short	0x0002
        /*001a*/ 	.short	0x0064
        /*001c*/ 	.short	0x0082
	.zero		2


//--------------------- .nv.info                  --------------------------
	.section	.nv.info,"",@"SHT_CUDA_INFO"
	.align	4


	//----- nvinfo : EIATTR_REGCOUNT
	.align		4
        /*0000*/ 	.byte	0x04, 0x2f
        /*0002*/ 	.short	(.L_2 - .L_1)
	.align		4
.L_1:
        /*0004*/ 	.word	index@(print)
        /*0008*/ 	.word	0x00000018


	//----- nvinfo : EIATTR_FRAME_SIZE
	.align		4
.L_2:
        /*000c*/ 	.byte	0x04, 0x11
        /*000e*/ 	.short	(.L_4 - .L_3)
	.align		4
.L_3:
        /*0010*/ 	.word	index@(print)
        /*0014*/ 	.word	0x00000008


	//----- nvinfo : EIATTR_MIN_STACK_SIZE
	.align		4
.L_4:
        /*0018*/ 	.byte	0x04, 0x12
        /*001a*/ 	.short	(.L_6 - .L_5)
	.align		4
.L_5:
        /*001c*/ 	.word	index@(print)
        /*0020*/ 	.word	0x00000008
.L_6:


//--------------------- .nv.compat                --------------------------
	.section	.nv.compat,"",@"SHT_CUDA_COMPAT_INFO"
	.align	4
        /*0000*/ 	.byte	0x02, 0x09, 0x00, 0x00, 0x02, 0x02, 0x01, 0x00, 0x02, 0x05, 0x05, 0x00, 0x03, 0x07, 0x01, 0x01
        /*0010*/ 	.byte	0x02, 0x03, 0x00, 0x00, 0x02, 0x06, 0x01, 0x00, 0x04, 0x0b, 0x08, 0x00, 0x09, 0x00, 0x00, 0x00
        /*0020*/ 	.byte	0x00, 0x00, 0x00, 0x00


//--------------------- .nv.info.print            --------------------------
	.section	.nv.info.print,"",@"SHT_CUDA_INFO"
	.sectionflags	@""
	.align	4


	//----- nvinfo : EIATTR_CUDA_API_VERSION
	.align		4
        /*0000*/ 	.byte	0x04, 0x37
        /*0002*/ 	.short	(.L_8 - .L_7)
.L_7:
        /*0004*/ 	.word	0x00000082


	//----- nvinfo : EIATTR_KPARAM_INFO
	.align		4
.L_8:
        /*0008*/ 	.byte	0x04, 0x17
        /*000a*/ 	.short	(.L_10 - .L_9)
.L_9:
        /*000c*/ 	.word	0x00000000
        /*0010*/ 	.short	0x0000
        /*0012*/ 	.short	0x0000
        /*0014*/ 	.byte	0x00, 0xf5, 0x21, 0x00


	//----- nvinfo : EIATTR_SPARSE_MMA_MASK
	.align		4
.L_10:
        /*0018*/ 	.byte	0x03, 0x50
        /*001a*/ 	.short	0x0000


	//----- nvinfo : EIATTR_MAXREG_COUNT
	.align		4
        /*001c*/ 	.byte	0x03, 0x1b
        /*001e*/ 	.short	0x00ff


	//----- nvinfo : EIATTR_EXTERNS
	.align		4
        /*0020*/ 	.byte	0x04, 0x0f
        /*0022*/ 	.short	(.L_12 - .L_11)


	//   ....[0]....
	.align		4
.L_11:
        /*0024*/ 	.word	index@(vprintf)


	//----- nvinfo : EIATTR_MERCURY_ISA_VERSION
	.align		4
.L_12:
        /*0028*/ 	.byte	0x03, 0x5f
        /*002a*/ 	.short	0x0101


	//----- nvinfo : EIATTR_VRC_CTA_INIT_COUNT
	.align		4
        /*002c*/ 	.byte	0x02, 0x4a
	.zero		1
	.zero		1


	//----- nvinfo : EIATTR_SYSCALL_OFFSETS
	.align		4
        /*0030*/ 	.byte	0x04, 0x46
        /*0032*/ 	.short	(.L_14 - .L_13)


	//   ....[0]....
.L_13:
        /*0034*/ 	.word	0x00000150


	//----- nvinfo : EIATTR_EXIT_INSTR_OFFSETS
	.align		4
.L_14:
        /*0038*/ 	.byte	0x04, 0x1c
        /*003a*/ 	.short	(.L_16 - .L_15)


	//   ....[0]....
.L_15:
        /*003c*/ 	.word	0x00000160


	//----- nvinfo : EIATTR_CBANK_PARAM_SIZE
	.align		4
.L_16:
        /*0040*/ 	.byte	0x03, 0x19
        /*0042*/ 	.short	0x0008


	//----- nvinfo : EIATTR_PARAM_CBANK
	.align		4
        /*0044*/ 	.byte	0x04, 0x0a
        /*0046*/ 	.short	(.L_18 - .L_17)
	.align		4
.L_17:
        /*0048*/ 	.word	index@(.nv.constant0.print)
        /*004c*/ 	.short	0x0380
        /*004e*/ 	.short	0x0008


	//----- nvinfo : EIATTR_SW_WAR
	.align		4
.L_18:
        /*0050*/ 	.byte	0x04, 0x36
        /*0052*/ 	.short	(.L_20 - .L_19)
.L_19:
        /*0054*/ 	.word	0x00000008
.L_20:


//--------------------- .nv.callgraph             --------------------------
	.section	.nv.callgraph,"",@"SHT_CUDA_CALLGRAPH"
	.align	4
	.sectionentsize	8
	.align		4
        /*0000*/ 	.word	0x00000000
	.align		4
        /*0004*/ 	.word	0xffffffff
	.align		4
        /*0008*/ 	.word	index@(print)
	.align		4
        /*000c*/ 	.word	index@(vprintf)
	.align		4
        /*0010*/ 	.word	0x00000000
	.align		4
        /*0014*/ 	.word	0xfffffffe
	.align		4
        /*0018*/ 	.word	0x00000000
	.align		4
        /*001c*/ 	.word	0xfffffffd
	.align		4
        /*0020*/ 	.word	0x00000000
	.align		4
        /*0024*/ 	.word	0xfffffffc


//--------------------- .nv.constant4             --------------------------
	.section	.nv.constant4,"a",@progbits
	.align	8
	.align		8
.nv.constant4:
        /*0000*/ 	.dword	vprintf
	.align		8
        /*0008*/ 	.dword	$str


//--------------------- .text.print               --------------------------
	.section	.text.print,"ax",@progbits
	.align	128
        .global         print
        .type           print,@function
        .size           print,(.L_x_2 - print)
        .other          print,@"STO_CUDA_ENTRY STV_DEFAULT"
print:
.text.print:
[----:B------:R-:W0:Y:S01]  /*0000*/  LDC R1, c[0x0][0x37c] ;  /* 0x0000df00ff017b82 */ /* 0x000e220000000800 */
[----:B------:R-:W1:Y:S01]  /*0010*/  S2R R0, SR_TID.X ;  /* 0x0000000000007919 */ /* 0x000e620000002100 */
[----:B------:R-:W2:Y:S06]  /*0020*/  LDCU UR6, c[0x0][0x2fc] ;  /* 0x00005f80ff0677ac */ /* 0x000eac0008000800 */
[----:B------:R-:W1:Y:S01]  /*0030*/  S2UR UR7, SR_CTAID.X ;  /* 0x00000000000779c3 */ /* 0x000e620000002500 */
[----:B0-----:R-:W-:Y:S01]  /*0040*/  VIADD R1, R1, 0xfffffff8 ;  /* 0xfffffff801017836 */ /* 0x001fe20000000000 */
[----:B------:R-:W0:Y:S01]  /*0050*/  LDCU.64 UR4, c[0x0][0x358] ;  /* 0x00006b00ff0477ac */ /* 0x000e220008000a00 */
[----:B------:R-:W3:Y:S05]  /*0060*/  LDCU.64 UR8, c[0x4][0x8] ;  /* 0x01000100ff0877ac */ /* 0x000eea0008000a00 */
[----:B------:R-:W1:Y:S08]  /*0070*/  LDC R5, c[0x0][0x360] ;  /* 0x0000d800ff057b82 */ /* 0x000e700000000800 */
[----:B------:R-:W4:Y:S01]  /*0080*/  LDC.64 R2, c[0x0][0x380] ;  /* 0x0000e000ff027b82 */ /* 0x000f220000000a00 */
[----:B-1----:R-:W-:-:S04]  /*0090*/  IMAD R5, R5, UR7, R0 ;  /* 0x0000000705057c24 */ /* 0x002fc8000f8e0200 */
[----:B----4-:R-:W-:-:S06]  /*00a0*/  IMAD.WIDE R2, R5, 0x4, R2 ;  /* 0x0000000405027825 */ /* 0x010fcc00078e0202 */
[----:B0-----:R-:W4:Y:S01]  /*00b0*/  LDG.E R2, desc[UR4][R2.64] ;  /* 0x0000000402027981 */ /* 0x001f22000c1e1900 */
[----:B------:R-:W-:Y:S01]  /*00c0*/  MOV R0, 0x0 ;  /* 0x0000000000007802 */ /* 0x000fe20000000f00 */
[----:B------:R-:W0:Y:S01]  /*00d0*/  LDCU UR4, c[0x0][0x2f8] ;  /* 0x00005f00ff0477ac */ /* 0x000e220008000800 */
[----:B---3--:R-:W-:Y:S01]  /*00e0*/  IMAD.U32 R4, RZ, RZ, UR8 ;  /* 0x00000008ff047e24 */ /* 0x008fe2000f8e00ff */
[----:B------:R-:W-:Y:S01]  /*00f0*/  MOV R5, UR9 ;  /* 0x0000000900057c02 */ /* 0x000fe20008000f00 */
[----:B------:R1:W3:Y:S01]  /*0100*/  LDC.64 R8, c[0x4][R0] ;  /* 0x0100000000087b82 */ /* 0x0002e20000000a00 */
[----:B0-----:R-:W-:-:S04]  /*0110*/  IADD3 R6, P0, PT, R1, UR4, RZ ;  /* 0x0000000401067c10 */ /* 0x001fc8000ff1e0ff */
[----:B--2---:R-:W-:Y:S01]  /*0120*/  IADD3.X R7, PT, PT, RZ, UR6, RZ, P0, !PT ;  /* 0x00000006ff077c10 */ /* 0x004fe200087fe4ff */
[----:B---34-:R1:W-:Y:S08]  /*0130*/  STL [R1], R2 ;  /* 0x0000000201007387 */ /* 0x0183f00000100800 */
[----:B------:R-:W-:-:S07]  /*0140*/  LEPC R20, `(.L_x_0) ;  /* 0x000000001014794e */ /* 0x000fce0000000000 */
[----:B-1----:R-:W-:Y:S05]  /*0150*/  CALL.ABS.NOINC R8 ;  /* 0x0000000008007343 */ /* 0x002fea0003c00000 */
.L_x_0:
[----:B------:R-:W-:Y:S05]  /*0160*/  EXIT ;  /* 0x000000000000794d */ /* 0x000fea0003800000 */
.L_x_1:
[----:B------:R-:W-:-:S00]  /*0170*/  BRA `(.L_x_1) ;  /* 0xfffffffc00fc7947 */ /* 0x000fc0000383ffff */
[----:B------:R-:W-:-:S00]  /*0180*/  NOP ;  /* 0x0000000000007918 */ /* 0x000fc00000000000 */
[----:B------:R-:W-:-:S00]  /*0190*/  NOP ;  /* 0x0000000000007918 */ /* 0x000fc00000000000 */
[----:B------:R-:W-:-:S00]  /*01a0*/  NOP ;  /* 0x0000000000007918 */ /* 0x000fc00000000000 */
[----:B------:R-:W-:-:S00]  /*01b0*/  NOP ;  /* 0x0000000000007918 */ /* 0x000fc00000000000 */
[----:B------:R-:W-:-:S00]  /*01c0*/  NOP ;  /* 0x0000000000007918 */ /* 0x000fc00000000000 */
[----:B------:R-:W-:-:S00]  /*01d0*/  NOP ;  /* 0x0000000000007918 */ /* 0x000fc00000000000 */
[----:B------:R-:W-:-:S00]  /*01e0*/  NOP ;  /* 0x0000000000007918 */ /* 0x000fc00000000000 */
[----:B------:R-:W-:-:S00]  /*01f0*/  NOP ;  /* 0x0000000000007918 */ /* 0x000fc00000000000 */
.L_x_2:


//--------------------- .nv.global.init           --------------------------
	.section	.nv.global.init,"aw",@progbits
.nv.global.init:
	.type		$str,@object
	.size		$str,(.L_0 - $str)
$str:
        /*0000*/ 	.byte	0x25, 0x64, 0x0a, 0x00
.L_0:


//--------------------- .nv.shared.reserved.0     --------------------------
	.section	.nv.shared.reserved.0,"aw",@nobits
	.weak		__nv_reservedSMEM_offset_0_alias
	.size		__nv_reservedSMEM_offset_0_alias, 0, 64
	.other		__nv_reservedSMEM_offset_0_alias,@"STO_CUDA_RESERVED_SHARED STV_DEFAULT"
__nv_reservedSMEM_offset_0_alias:
	.zero		0
	.zero		64


//--------------------- .nv.constant0.print       --------------------------
	.section	.nv.constant0.print,"a",@progbits
	.sectionflags	@""
	.align	4
.nv.constant0.print:
	.zero		904


//--------------------- SYMBOLS --------------------------

	.type		.nv.reservedSmem.offset0,@object
	.size		.nv.reservedSmem.offset0,0x4
	.type		vprintf,@function
